//
// Generated by NVIDIA NVVM Compiler
//
// Compiler Build ID: CL-36424714
// Cuda compilation tools, release 13.0, V13.0.88
// Based on NVVM 20.0.0
//

.version 9.0
.target sm_100
.address_size 64

	// .globl	_Z9addKernelPiS_S_i

.visible .entry _Z9addKernelPiS_S_i(
	.param .u64 .ptr .align 1 _Z9addKernelPiS_S_i_param_0,
	.param .u64 .ptr .align 1 _Z9addKernelPiS_S_i_param_1,
	.param .u64 .ptr .align 1 _Z9addKernelPiS_S_i_param_2,
	.param .u32 _Z9addKernelPiS_S_i_param_3
)
{
	.reg .pred 	%p<2>;
	.reg .b32 	%r<9>;
	.reg .b64 	%rd<11>;

	ld.param.u64 	%rd1, [_Z9addKernelPiS_S_i_param_0];
	ld.param.u64 	%rd2, [_Z9addKernelPiS_S_i_param_1];
	ld.param.u64 	%rd3, [_Z9addKernelPiS_S_i_param_2];
	ld.param.u32 	%r2, [_Z9addKernelPiS_S_i_param_3];
	mov.u32 	%r3, %tid.x;
	mov.u32 	%r4, %ctaid.x;
	mov.u32 	%r5, %ntid.x;
	mad.lo.s32 	%r1, %r4, %r5, %r3;
	setp.ge.s32 	%p1, %r1, %r2;
	@%p1 bra 	$L__BB0_2;
	cvta.to.global.u64 	%rd4, %rd1;
	cvta.to.global.u64 	%rd5, %rd2;
	cvta.to.global.u64 	%rd6, %rd3;
	mul.wide.s32 	%rd7, %r1, 4;
	add.s64 	%rd8, %rd4, %rd7;
	ld.global.u32 	%r6, [%rd8];
	add.s64 	%rd9, %rd5, %rd7;
	ld.global.u32 	%r7, [%rd9];
	add.s32 	%r8, %r7, %r6;
	add.s64 	%rd10, %rd6, %rd7;
	st.global.u32 	[%rd10], %r8;
$L__BB0_2:
	ret;

}


// ===== COMPILED SASS (sm_100) =====

	.target	sm_100

	.elftype	@"ET_EXEC"


//--------------------- .note.nv.tkinfo           --------------------------
	.section	.note.nv.tkinfo,"",@"SHT_NOTE"
	.sectionflags	@"SHF_NOTE_NV_TKINFO"
	.tkinfo
        /*0018*/ 	.word	0x00000002
        /*0030*/ 	.string	""
        /*0030*/ 	.string	"ptxas"
        /*0030*/ 	.string	"Cuda compilation tools, release 13.0, V13.0.88"
        /*0030*/ 	.string	"Build cuda_13.0.r13.0/compiler.36424714_0"
        /*0030*/ 	.string	"-arch sm_100 -m 64 "



//--------------------- .note.nv.cuinfo           --------------------------
	.section	.note.nv.cuinfo,"",@"SHT_NOTE"
	.sectionflags	@"SHF_NOTE_NV_CUINFO"
        /*0018*/ 	.short	0x0002
        /*001a*/ 	.short	0x0064
        /*001c*/ 	.short	0x0082
	.zero		2


//--------------------- .nv.info                  --------------------------
	.section	.nv.info,"",@"SHT_CUDA_INFO"
	.align	4


	//----- nvinfo : EIATTR_REGCOUNT
	.align		4
        /*0000*/ 	.byte	0x04, 0x2f
        /*0002*/ 	.short	(.L_1 - .L_0)
	.align		4
.L_0:
        /*0004*/ 	.word	index@(_Z9addKernelPiS_S_i)
        /*0008*/ 	.word	0x0000000c


	//----- nvinfo : EIATTR_FRAME_SIZE
	.align		4
.L_1:
        /*000c*/ 	.byte	0x04, 0x11
        /*000e*/ 	.short	(.L_3 - .L_2)
	.align		4
.L_2:
        /*0010*/ 	.word	index@(_Z9addKernelPiS_S_i)
        /*0014*/ 	.word	0x00000000


	//----- nvinfo : EIATTR_MIN_STACK_SIZE
	.align		4
.L_3:
        /*0018*/ 	.byte	0x04, 0x12
        /*001a*/ 	.short	(.L_5 - .L_4)
	.align		4
.L_4:
        /*001c*/ 	.word	index@(_Z9addKernelPiS_S_i)
        /*0020*/ 	.word	0x00000000
.L_5:


//--------------------- .nv.compat                --------------------------
	.section	.nv.compat,"",@"SHT_CUDA_COMPAT_INFO"
	.align	4
        /*0000*/ 	.byte	0x02, 0x09, 0x00, 0x00, 0x02, 0x02, 0x01, 0x00, 0x02, 0x05, 0x05, 0x00, 0x03, 0x07, 0x01, 0x01
        /*0010*/ 	.byte	0x02, 0x03, 0x00, 0x00, 0x02, 0x06, 0x01, 0x00, 0x04, 0x0b, 0x08, 0x00, 0x09, 0x00, 0x00, 0x00
        /*0020*/ 	.byte	0x00, 0x00, 0x00, 0x00


//--------------------- .nv.info._Z9addKernelPiS_S_i --------------------------
	.section	.nv.info._Z9addKernelPiS_S_i,"",@"SHT_CUDA_INFO"
	.sectionflags	@""
	.align	4


	//----- nvinfo : EIATTR_CUDA_API_VERSION
	.align		4
        /*0000*/ 	.byte	0x04, 0x37
        /*0002*/ 	.short	(.L_7 - .L_6)
.L_6:
        /*0004*/ 	.word	0x00000082


	//----- nvinfo : EIATTR_KPARAM_INFO
	.align		4
.L_7:
        /*0008*/ 	.byte	0x04, 0x17
        /*000a*/ 	.short	(.L_9 - .L_8)
.L_8:
        /*000c*/ 	.word	0x00000000
        /*0010*/ 	.short	0x0003
        /*0012*/ 	.short	0x0018
        /*0014*/ 	.byte	0x00, 0xf0, 0x11, 0x00


	//----- nvinfo : EIATTR_KPARAM_INFO
	.align		4
.L_9:
        /*0018*/ 	.byte	0x04, 0x17
        /*001a*/ 	.short	(.L_11 - .L_10)
.L_10:
        /*001c*/ 	.word	0x00000000
        /*0020*/ 	.short	0x0002
        /*0022*/ 	.short	0x0010
        /*0024*/ 	.byte	0x00, 0xf5, 0x21, 0x00


	//----- nvinfo : EIATTR_KPARAM_INFO
	.align		4
.L_11:
        /*0028*/ 	.byte	0x04, 0x17
        /*002a*/ 	.short	(.L_13 - .L_12)
.L_12:
        /*002c*/ 	.word	0x00000000
        /*0030*/ 	.short	0x0001
        /*0032*/ 	.short	0x0008
        /*0034*/ 	.byte	0x00, 0xf5, 0x21, 0x00


	//----- nvinfo : EIATTR_KPARAM_INFO
	.align		4
.L_13:
        /*0038*/ 	.byte	0x04, 0x17
        /*003a*/ 	.short	(.L_15 - .L_14)
.L_14:
        /*003c*/ 	.word	0x00000000
        /*0040*/ 	.short	0x0000
        /*0042*/ 	.short	0x0000
        /*0044*/ 	.byte	0x00, 0xf5, 0x21, 0x00


	//----- nvinfo : EIATTR_SPARSE_MMA_MASK
	.align		4
.L_15:
        /*0048*/ 	.byte	0x03, 0x50
        /*004a*/ 	.short	0x0000


	//----- nvinfo : EIATTR_MAXREG_COUNT
	.align		4
        /*004c*/ 	.byte	0x03, 0x1b
        /*004e*/ 	.short	0x00ff


	//----- nvinfo : EIATTR_MERCURY_ISA_VERSION
	.align		4
        /*0050*/ 	.byte	0x03, 0x5f
        /*0052*/ 	.short	0x0101


	//----- nvinfo : EIATTR_VRC_CTA_INIT_COUNT
	.align		4
        /*0054*/ 	.byte	0x02, 0x4a
	.zero		1
	.zero		1


	//----- nvinfo : EIATTR_EXIT_INSTR_OFFSETS
	.align		4
        /*0058*/ 	.byte	0x04, 0x1c
        /*005a*/ 	.short	(.L_17 - .L_16)


	//   ....[0]....
.L_16:
        /*005c*/ 	.word	0x00000070


	//   ....[1]....
        /*0060*/ 	.word	0x00000130


	//----- nvinfo : EIATTR_CBANK_PARAM_SIZE
	.align		4
.L_17:
        /*0064*/ 	.byte	0x03, 0x19
        /*0066*/ 	.short	0x001c


	//----- nvinfo : EIATTR_PARAM_CBANK
	.align		4
        /*0068*/ 	.byte	0x04, 0x0a
        /*006a*/ 	.short	(.L_19 - .L_18)
	.align		4
.L_18:
        /*006c*/ 	.word	index@(.nv.constant0._Z9addKernelPiS_S_i)
        /*0070*/ 	.short	0x0380
        /*0072*/ 	.short	0x001c


	//----- nvinfo : EIATTR_SW_WAR
	.align		4
.L_19:
        /*0074*/ 	.byte	0x04, 0x36
        /*0076*/ 	.short	(.L_21 - .L_20)
.L_20:
        /*0078*/ 	.word	0x00000008
.L_21:


//--------------------- .nv.callgraph             --------------------------
	.section	.nv.callgraph,"",@"SHT_CUDA_CALLGRAPH"
	.align	4
	.sectionentsize	8
	.align		4
        /*0000*/ 	.word	0x00000000
	.align		4
        /*0004*/ 	.word	0xffffffff
	.align		4
        /*0008*/ 	.word	0x00000000
	.align		4
        /*000c*/ 	.word	0xfffffffe
	.align		4
        /*0010*/ 	.word	0x00000000
	.align		4
        /*0014*/ 	.word	0xfffffffd
	.align		4
        /*0018*/ 	.word	0x00000000
	.align		4
        /*001c*/ 	.word	0xfffffffc


//--------------------- .text._Z9addKernelPiS_S_i --------------------------
	.section	.text._Z9addKernelPiS_S_i,"ax",@progbits
	.align	128
        .global         _Z9addKernelPiS_S_i
        .type           _Z9addKernelPiS_S_i,@function
        .size           _Z9addKernelPiS_S_i,(.L_x_1 - _Z9addKernelPiS_S_i)
        .other          _Z9addKernelPiS_S_i,@"STO_CUDA_ENTRY STV_DEFAULT"
_Z9addKernelPiS_S_i:
.text._Z9addKernelPiS_S_i:
[----:B------:R-:W-:Y:S01]  /*0000*/  LDC R1, c[0x0][0x37c] ;  /* 0x0000df00ff017b82 */ /* 0x000fe20000000800 */
[----:B------:R-:W0:Y:S07]  /*0010*/  S2R R9, SR_TID.X ;  /* 0x0000000000097919 */ /* 0x000e2e0000002100 */
[----:B------:R-:W0:Y:S01]  /*0020*/  S2UR UR4, SR_CTAID.X ;  /* 0x00000000000479c3 */ /* 0x000e220000002500 */
[----:B------:R-:W1:Y:S07]  /*0030*/  LDCU UR5, c[0x0][0x398] ;  /* 0x00007300ff0577ac */ /* 0x000e6e0008000800 */
[----:B------:R-:W0:Y:S02]  /*0040*/  LDC R0, c[0x0][0x360] ;  /* 0x0000d800ff007b82 */ /* 0x000e240000000800 */
[----:B0-----:R-:W-:-:S05]  /*0050*/  IMAD R9, R0, UR4, R9 ;  /* 0x0000000400097c24 */ /* 0x001fca000f8e0209 */
[----:B-1----:R-:W-:-:S13]  /*0060*/  ISETP.GE.AND P0, PT, R9, UR5, PT ;  /* 0x0000000509007c0c */ /* 0x002fda000bf06270 */
[----:B------:R-:W-:Y:S05]  /*0070*/  @P0 EXIT ;  /* 0x000000000000094d */ /* 0x000fea0003800000 */
[----:B------:R-:W0:Y:S01]  /*0080*/  LDC.64 R2, c[0x0][0x380] ;  /* 0x0000e000ff027b82 */ /* 0x000e220000000a00 */
[----:B------:R-:W1:Y:S07]  /*0090*/  LDCU.64 UR4, c[0x0][0x358] ;  /* 0x00006b00ff0477ac */ /* 0x000e6e0008000a00 */
[----:B------:R-:W2:Y:S08]  /*00a0*/  LDC.64 R4, c[0x0][0x388] ;  /* 0x0000e200ff047b82 */ /* 0x000eb00000000a00 */
[----:B------:R-:W3:Y:S01]  /*00b0*/  LDC.64 R6, c[0x0][0x390] ;  /* 0x0000e400ff067b82 */ /* 0x000ee20000000a00 */
[----:B0-----:R-:W-:-:S06]  /*00c0*/  IMAD.WIDE R2, R9, 0x4, R2 ;  /* 0x0000000409027825 */ /* 0x001fcc00078e0202 */
[----:B-1----:R-:W4:Y:S01]  /*00d0*/  LDG.E R2, desc[UR4][R2.64] ;  /* 0x0000000402027981 */ /* 0x002f22000c1e1900 */
[----:B--2---:R-:W-:-:S06]  /*00e0*/  IMAD.WIDE R4, R9, 0x4, R4 ;  /* 0x0000000409047825 */ /* 0x004fcc00078e0204 */
[----:B------:R-:W4:Y:S01]  /*00f0*/  LDG.E R5, desc[UR4][R4.64] ;  /* 0x0000000404057981 */ /* 0x000f22000c1e1900 */
[----:B---3--:R-:W-:Y:S01]  /*0100*/  IMAD.WIDE R6, R9, 0x4, R6 ;  /* 0x0000000409067825 */ /* 0x008fe200078e0206 */
[----:B----4-:R-:W-:-:S05]  /*0110*/  IADD3 R9, PT, PT, R2, R5, RZ ;  /* 0x0000000502097210 */ /* 0x010fca0007ffe0ff */
[----:B------:R-:W-:Y:S01]  /*0120*/  STG.E desc[UR4][R6.64], R9 ;  /* 0x0000000906007986 */ /* 0x000fe2000c101904 */
[----:B------:R-:W-:Y:S05]  /*0130*/  EXIT ;  /* 0x000000000000794d */ /* 0x000fea0003800000 */
.L_x_0:
[----:B------:R-:W-:-:S00]  /*0140*/  BRA `(.L_x_0) ;  /* 0xfffffffc00fc7947 */ /* 0x000fc0000383ffff */
[----:B------:R-:W-:-:S00]  /*0150*/  NOP ;  /* 0x0000000000007918 */ /* 0x000fc00000000000 */
        /* <DEDUP_REMOVED lines=10> */
.L_x_1:


//--------------------- .nv.shared.reserved.0     --------------------------
	.section	.nv.shared.reserved.0,"aw",@nobits
	.weak		__nv_reservedSMEM_offset_0_alias
	.size		__nv_reservedSMEM_offset_0_alias, 0, 64
	.other		__nv_reservedSMEM_offset_0_alias,@"STO_CUDA_RESERVED_SHARED STV_DEFAULT"
__nv_reservedSMEM_offset_0_alias:
	.zero		0
	.zero		64


//--------------------- .nv.constant0._Z9addKernelPiS_S_i --------------------------
	.section	.nv.constant0._Z9addKernelPiS_S_i,"a",@progbits
	.sectionflags	@""
	.align	4
.nv.constant0._Z9addKernelPiS_S_i:
	.zero		924


//--------------------- SYMBOLS --------------------------

	.type		.nv.reservedSmem.offset0,@object
	.size		.nv.reservedSmem.offset0,0x4
